//
// Generated by NVIDIA NVVM Compiler
//
// Compiler Build ID: CL-36424714
// Cuda compilation tools, release 13.0, V13.0.88
// Based on NVVM 20.0.0
//

.version 9.0
.target sm_100
.address_size 64

	// .globl	_Z12helloFromGPUv
.extern .func  (.param .b32 func_retval0) vprintf
(
	.param .b64 vprintf_param_0,
	.param .b64 vprintf_param_1
)
;
.global .align 1 .b8 $str[17] = {72, 101, 108, 108, 111, 32, 102, 114, 111, 109, 32, 71, 80, 85, 33, 10};
.global .align 1 .b8 $str$1[13] = {77, 97, 120, 32, 195, 168, 32, 115, 99, 101, 109, 111};

.visible .entry _Z12helloFromGPUv()
{
	.reg .b32 	%r<5>;
	.reg .b64 	%rd<5>;

	mov.u64 	%rd1, $str;
	cvta.global.u64 	%rd2, %rd1;
	{ // callseq 0, 0
	.param .b64 param0;
	st.param.b64 	[param0], %rd2;
	.param .b64 param1;
	st.param.b64 	[param1], 0;
	.param .b32 retval0;
	call.uni (retval0), 
	vprintf, 
	(
	param0, 
	param1
	);
	ld.param.b32 	%r1, [retval0];
	} // callseq 0
	mov.u64 	%rd3, $str$1;
	cvta.global.u64 	%rd4, %rd3;
	{ // callseq 1, 0
	.param .b64 param0;
	st.param.b64 	[param0], %rd4;
	.param .b64 param1;
	st.param.b64 	[param1], 0;
	.param .b32 retval0;
	call.uni (retval0), 
	vprintf, 
	(
	param0, 
	param1
	);
	ld.param.b32 	%r3, [retval0];
	} // callseq 1
	ret;

}


// ===== COMPILED SASS (sm_100) =====

	.target	sm_100

	.elftype	@"ET_EXEC"


//--------------------- .note.nv.tkinfo           --------------------------
	.section	.note.nv.tkinfo,"",@"SHT_NOTE"
	.sectionflags	@"SHF_NOTE_NV_TKINFO"
	.tkinfo
        /*0018*/ 	.word	0x00000002
        /*0030*/ 	.string	""
        /*0030*/ 	.string	"ptxas"
        /*0030*/ 	.string	"Cuda compilation tools, release 13.0, V13.0.88"
        /*0030*/ 	.string	"Build cuda_13.0.r13.0/compiler.36424714_0"
        /*0030*/ 	.string	"-arch sm_100 -m 64 "



//--------------------- .note.nv.cuinfo           --------------------------
	.section	.note.nv.cuinfo,"",@"SHT_NOTE"
	.sectionflags	@"SHF_NOTE_NV_CUINFO"
        /*0018*/ 	.short	0x0002
        /*001a*/ 	.short	0x0064
        /*001c*/ 	.short	0x0082
	.zero		2


//--------------------- .nv.info                  --------------------------
	.section	.nv.info,"",@"SHT_CUDA_INFO"
	.align	4


	//----- nvinfo : EIATTR_REGCOUNT
	.align		4
        /*0000*/ 	.byte	0x04, 0x2f
        /*0002*/ 	.short	(.L_3 - .L_2)
	.align		4
.L_2:
        /*0004*/ 	.word	index@(_Z12helloFromGPUv)
        /*0008*/ 	.word	0x00000018


	//----- nvinfo : EIATTR_FRAME_SIZE
	.align		4
.L_3:
        /*000c*/ 	.byte	0x04, 0x11
        /*000e*/ 	.short	(.L_5 - .L_4)
	.align		4
.L_4:
        /*0010*/ 	.word	index@(_Z12helloFromGPUv)
        /*0014*/ 	.word	0x00000000


	//----- nvinfo : EIATTR_MIN_STACK_SIZE
	.align		4
.L_5:
        /*0018*/ 	.byte	0x04, 0x12
        /*001a*/ 	.short	(.L_7 - .L_6)
	.align		4
.L_6:
        /*001c*/ 	.word	index@(_Z12helloFromGPUv)
        /*0020*/ 	.word	0x00000000
.L_7:


//--------------------- .nv.compat                --------------------------
	.section	.nv.compat,"",@"SHT_CUDA_COMPAT_INFO"
	.align	4
        /*0000*/ 	.byte	0x02, 0x09, 0x00, 0x00, 0x02, 0x02, 0x01, 0x00, 0x02, 0x05, 0x05, 0x00, 0x03, 0x07, 0x01, 0x01
        /*0010*/ 	.byte	0x02, 0x03, 0x00, 0x00, 0x02, 0x06, 0x01, 0x00, 0x04, 0x0b, 0x08, 0x00, 0x09, 0x00, 0x00, 0x00
        /*0020*/ 	.byte	0x00, 0x00, 0x00, 0x00


//--------------------- .nv.info._Z12helloFromGPUv --------------------------
	.section	.nv.info._Z12helloFromGPUv,"",@"SHT_CUDA_INFO"
	.sectionflags	@""
	.align	4


	//----- nvinfo : EIATTR_CUDA_API_VERSION
	.align		4
        /*0000*/ 	.byte	0x04, 0x37
        /*0002*/ 	.short	(.L_9 - .L_8)
.L_8:
        /*0004*/ 	.word	0x00000082


	//----- nvinfo : EIATTR_SPARSE_MMA_MASK
	.align		4
.L_9:
        /*0008*/ 	.byte	0x03, 0x50
        /*000a*/ 	.short	0x0000


	//----- nvinfo : EIATTR_MAXREG_COUNT
	.align		4
        /*000c*/ 	.byte	0x03, 0x1b
        /*000e*/ 	.short	0x00ff


	//----- nvinfo : EIATTR_EXTERNS
	.align		4
        /*0010*/ 	.byte	0x04, 0x0f
        /*0012*/ 	.short	(.L_11 - .L_10)


	//   ....[0]....
	.align		4
.L_10:
        /*0014*/ 	.word	index@(vprintf)


	//----- nvinfo : EIATTR_MERCURY_ISA_VERSION
	.align		4
.L_11:
        /*0018*/ 	.byte	0x03, 0x5f
        /*001a*/ 	.short	0x0101


	//----- nvinfo : EIATTR_VRC_CTA_INIT_COUNT
	.align		4
        /*001c*/ 	.byte	0x02, 0x4a
	.zero		1
	.zero		1


	//----- nvinfo : EIATTR_SYSCALL_OFFSETS
	.align		4
        /*0020*/ 	.byte	0x04, 0x46
        /*0022*/ 	.short	(.L_13 - .L_12)


	//   ....[0]....
.L_12:
        /*0024*/ 	.word	0x00000080


	//   ....[1]....
        /*0028*/ 	.word	0x000000f0


	//----- nvinfo : EIATTR_EXIT_INSTR_OFFSETS
	.align		4
.L_13:
        /*002c*/ 	.byte	0x04, 0x1c
        /*002e*/ 	.short	(.L_15 - .L_14)


	//   ....[0]....
.L_14:
        /*0030*/ 	.word	0x00000100


	//----- nvinfo : EIATTR_SW_WAR
	.align		4
.L_15:
        /*0034*/ 	.byte	0x04, 0x36
        /*0036*/ 	.short	(.L_17 - .L_16)
.L_16:
        /*0038*/ 	.word	0x00000008
.L_17:


//--------------------- .nv.callgraph             --------------------------
	.section	.nv.callgraph,"",@"SHT_CUDA_CALLGRAPH"
	.align	4
	.sectionentsize	8
	.align		4
        /*0000*/ 	.word	0x00000000
	.align		4
        /*0004*/ 	.word	0xffffffff
	.align		4
        /*0008*/ 	.word	index@(_Z12helloFromGPUv)
	.align		4
        /*000c*/ 	.word	index@(vprintf)
	.align		4
        /*0010*/ 	.word	0x00000000
	.align		4
        /*0014*/ 	.word	0xfffffffe
	.align		4
        /*0018*/ 	.word	0x00000000
	.align		4
        /*001c*/ 	.word	0xfffffffd
	.align		4
        /*0020*/ 	.word	0x00000000
	.align		4
        /*0024*/ 	.word	0xfffffffc


//--------------------- .nv.constant4             --------------------------
	.section	.nv.constant4,"a",@progbits
	.align	8
	.align		8
.nv.constant4:
        /*0000*/ 	.dword	vprintf
	.align		8
        /*0008*/ 	.dword	$str
	.align		8
        /*0010*/ 	.dword	$str$1


//--------------------- .text._Z12helloFromGPUv   --------------------------
	.section	.text._Z12helloFromGPUv,"ax",@progbits
	.align	128
        .global         _Z12helloFromGPUv
        .type           _Z12helloFromGPUv,@function
        .size           _Z12helloFromGPUv,(.L_x_3 - _Z12helloFromGPUv)
        .other          _Z12helloFromGPUv,@"STO_CUDA_ENTRY STV_DEFAULT"
_Z12helloFromGPUv:
.text._Z12helloFromGPUv:
[----:B------:R-:W0:Y:S01]  /*0000*/  LDC R1, c[0x0][0x37c] ;  /* 0x0000df00ff017b82 */ /* 0x000e220000000800 */
[----:B------:R-:W-:Y:S01]  /*0010*/  MOV R2, 0x0 ;  /* 0x0000000000027802 */ /* 0x000fe20000000f00 */
[----:B------:R-:W1:Y:S01]  /*0020*/  LDCU.64 UR4, c[0x4][0x8] ;  /* 0x01000100ff0477ac */ /* 0x000e620008000a00 */
[----:B------:R-:W-:-:S05]  /*0030*/  CS2R R6, SRZ ;  /* 0x0000000000067805 */ /* 0x000fca000001ff00 */
[----:B------:R2:W3:Y:S01]  /*0040*/  LDC.64 R8, c[0x4][R2] ;  /* 0x0100000002087b82 */ /* 0x0004e20000000a00 */
[----:B-1----:R-:W-:Y:S02]  /*0050*/  IMAD.U32 R4, RZ, RZ, UR4 ;  /* 0x00000004ff047e24 */ /* 0x002fe4000f8e00ff */
[----:B--2---:R-:W-:-:S07]  /*0060*/  IMAD.U32 R5, RZ, RZ, UR5 ;  /* 0x00000005ff057e24 */ /* 0x004fce000f8e00ff */
[----:B------:R-:W-:-:S07]  /*0070*/  LEPC R20, `(.L_x_0) ;  /* 0x000000001014794e */ /* 0x000fce0000000000 */
[----:B0--3--:R-:W-:Y:S05]  /*0080*/  CALL.ABS.NOINC R8 ;  /* 0x0000000008007343 */ /* 0x009fea0003c00000 */
.L_x_0:
[----:B------:R-:W0:Y:S01]  /*0090*/  LDC.64 R2, c[0x4][R2] ;  /* 0x0100000002027b82 */ /* 0x000e220000000a00 */
[----:B------:R-:W1:Y:S01]  /*00a0*/  LDCU.64 UR4, c[0x4][0x10] ;  /* 0x01000200ff0477ac */ /* 0x000e620008000a00 */
[----:B------:R-:W-:Y:S01]  /*00b0*/  CS2R R6, SRZ ;  /* 0x0000000000067805 */ /* 0x000fe2000001ff00 */
[----:B-1----:R-:W-:Y:S02]  /*00c0*/  IMAD.U32 R4, RZ, RZ, UR4 ;  /* 0x00000004ff047e24 */ /* 0x002fe4000f8e00ff */
[----:B------:R-:W-:-:S07]  /*00d0*/  IMAD.U32 R5, RZ, RZ, UR5 ;  /* 0x00000005ff057e24 */ /* 0x000fce000f8e00ff */
[----:B------:R-:W-:-:S07]  /*00e0*/  LEPC R20, `(.L_x_1) ;  /* 0x000000001014794e */ /* 0x000fce0000000000 */
[----:B0-----:R-:W-:Y:S05]  /*00f0*/  CALL.ABS.NOINC R2 ;  /* 0x0000000002007343 */ /* 0x001fea0003c00000 */
.L_x_1:
[----:B------:R-:W-:Y:S05]  /*0100*/  EXIT ;  /* 0x000000000000794d */ /* 0x000fea0003800000 */
.L_x_2:
[----:B------:R-:W-:-:S00]  /*0110*/  BRA `(.L_x_2) ;  /* 0xfffffffc00fc7947 */ /* 0x000fc0000383ffff */
[----:B------:R-:W-:-:S00]  /*0120*/  NOP ;  /* 0x0000000000007918 */ /* 0x000fc00000000000 */
        /* <DEDUP_REMOVED lines=13> */
.L_x_3:


//--------------------- .nv.global.init           --------------------------
	.section	.nv.global.init,"aw",@progbits
.nv.global.init:
	.type		$str$1,@object
	.size		$str$1,($str - $str$1)
$str$1:
        /*0000*/ 	.byte	0x4d, 0x61, 0x78, 0x20, 0xc3, 0xa8, 0x20, 0x73, 0x63, 0x65, 0x6d, 0x6f, 0x00
	.type		$str,@object
	.size		$str,(.L_0 - $str)
$str:
        /*000d*/ 	.byte	0x48, 0x65, 0x6c, 0x6c, 0x6f, 0x20, 0x66, 0x72, 0x6f, 0x6d, 0x20, 0x47, 0x50, 0x55, 0x21, 0x0a
        /*001d*/ 	.byte	0x00
.L_0:


//--------------------- .nv.shared.reserved.0     --------------------------
	.section	.nv.shared.reserved.0,"aw",@nobits
	.weak		__nv_reservedSMEM_offset_0_alias
	.size		__nv_reservedSMEM_offset_0_alias, 0, 64
	.other		__nv_reservedSMEM_offset_0_alias,@"STO_CUDA_RESERVED_SHARED STV_DEFAULT"
__nv_reservedSMEM_offset_0_alias:
	.zero		0
	.zero		64


//--------------------- .nv.constant0._Z12helloFromGPUv --------------------------
	.section	.nv.constant0._Z12helloFromGPUv,"a",@progbits
	.sectionflags	@""
	.align	4
.nv.constant0._Z12helloFromGPUv:
	.zero		896


//--------------------- SYMBOLS --------------------------

	.type		.nv.reservedSmem.offset0,@object
	.size		.nv.reservedSmem.offset0,0x4
	.type		vprintf,@function
